	.headerflags	@"EF_CUDA_TEXMODE_UNIFIED EF_CUDA_64BIT_ADDRESS EF_CUDA_ACCELERATORS EF_CUDA_SM90 EF_CUDA_VIRTUAL_SM(EF_CUDA_SM90)"
	.elftype	@"ET_EXEC"


//--------------------- .nv.info                  --------------------------
	.section	.nv.info,"",@"SHT_CUDA_INFO"
	.align	4


	//----- nvinfo : EIATTR_REGCOUNT
	.align		4
        /*0000*/ 	.byte	0x04, 0x2f
        /*0002*/ 	.short	(.L_2 - .L_1)
	.align		4
.L_1:
        /*0004*/ 	.word	index@(triton_poi_fused_convolution_tanh_19)
        /*0008*/ 	.word	0x00000020


	//----- nvinfo : EIATTR_MIN_STACK_SIZE
	.align		4
.L_2:
        /*000c*/ 	.byte	0x04, 0x12
        /*000e*/ 	.short	(.L_4 - .L_3)
	.align		4
.L_3:
        /*0010*/ 	.word	index@(triton_poi_fused_convolution_tanh_19)
        /*0014*/ 	.word	0x00000000


	//----- nvinfo : EIATTR_FRAME_SIZE
	.align		4
.L_4:
        /*0018*/ 	.byte	0x04, 0x11
        /*001a*/ 	.short	(.L_6 - .L_5)
	.align		4
.L_5:
        /*001c*/ 	.word	index@(triton_poi_fused_convolution_tanh_19)
        /*0020*/ 	.word	0x00000000


	//----- nvinfo : EIATTR_MIN_STACK_SIZE
	.align		4
.L_6:
        /*0024*/ 	.byte	0x04, 0x12
        /*0026*/ 	.short	(.L_8 - .L_7)
	.align		4
.L_7:
        /*0028*/ 	.word	index@(triton_poi_fused_convolution_tanh_19)
        /*002c*/ 	.word	0x00000000
.L_8:


//--------------------- .nv.info.triton_poi_fused_convolution_tanh_19 --------------------------
	.section	.nv.info.triton_poi_fused_convolution_tanh_19,"",@"SHT_CUDA_INFO"
	.sectionflags	@""
	.align	4


	//----- nvinfo : EIATTR_CUDA_API_VERSION
	.align		4
        /*0000*/ 	.byte	0x04, 0x37
        /*0002*/ 	.short	(.L_10 - .L_9)
.L_9:
        /*0004*/ 	.word	0x0000007c


	//----- nvinfo : EIATTR_KPARAM_INFO
	.align		4
.L_10:
        /*0008*/ 	.byte	0x04, 0x17
        /*000a*/ 	.short	(.L_12 - .L_11)
.L_11:
        /*000c*/ 	.word	0x00000000
        /*0010*/ 	.short	0x0004
        /*0012*/ 	.short	0x001c
        /*0014*/ 	.byte	0x00, 0xf0, 0x11, 0x00


	//----- nvinfo : EIATTR_KPARAM_INFO
	.align		4
.L_12:
        /*0018*/ 	.byte	0x04, 0x17
        /*001a*/ 	.short	(.L_14 - .L_13)
.L_13:
        /*001c*/ 	.word	0x00000000
        /*0020*/ 	.short	0x0003
        /*0022*/ 	.short	0x0018
        /*0024*/ 	.byte	0x00, 0xf0, 0x11, 0x00


	//----- nvinfo : EIATTR_KPARAM_INFO
	.align		4
.L_14:
        /*0028*/ 	.byte	0x04, 0x17
        /*002a*/ 	.short	(.L_16 - .L_15)
.L_15:
        /*002c*/ 	.word	0x00000000
        /*0030*/ 	.short	0x0002
        /*0032*/ 	.short	0x0010
        /*0034*/ 	.byte	0x00, 0xf4, 0x21, 0x00


	//----- nvinfo : EIATTR_KPARAM_INFO
	.align		4
.L_16:
        /*0038*/ 	.byte	0x04, 0x17
        /*003a*/ 	.short	(.L_18 - .L_17)
.L_17:
        /*003c*/ 	.word	0x00000000
        /*0040*/ 	.short	0x0001
        /*0042*/ 	.short	0x0008
        /*0044*/ 	.byte	0x00, 0xf4, 0x21, 0x00


	//----- nvinfo : EIATTR_KPARAM_INFO
	.align		4
.L_18:
        /*0048*/ 	.byte	0x04, 0x17
        /*004a*/ 	.short	(.L_20 - .L_19)
.L_19:
        /*004c*/ 	.word	0x00000000
        /*0050*/ 	.short	0x0000
        /*0052*/ 	.short	0x0000
        /*0054*/ 	.byte	0x00, 0xf4, 0x21, 0x00


	//----- nvinfo : EIATTR_SPARSE_MMA_MASK
	.align		4
.L_20:
        /*0058*/ 	.byte	0x03, 0x50
        /*005a*/ 	.short	0x0000


	//----- nvinfo : EIATTR_MAXREG_COUNT
	.align		4
        /*005c*/ 	.byte	0x03, 0x1b
        /*005e*/ 	.short	0x00ff


	//----- nvinfo : EIATTR_EXIT_INSTR_OFFSETS
	.align		4
        /*0060*/ 	.byte	0x04, 0x1c
        /*0062*/ 	.short	(.L_22 - .L_21)


	//   ....[0]....
.L_21:
        /*0064*/ 	.word	0x00001f10


	//   ....[1]....
        /*0068*/ 	.word	0x00001f90


	//----- nvinfo : EIATTR_REQNTID
	.align		4
.L_22:
        /*006c*/ 	.byte	0x04, 0x10
        /*006e*/ 	.short	(.L_24 - .L_23)
.L_23:
        /*0070*/ 	.word	0x00000100
        /*0074*/ 	.word	0x00000001
        /*0078*/ 	.word	0x00000001


	//----- nvinfo : EIATTR_CRS_STACK_SIZE
	.align		4
.L_24:
        /*007c*/ 	.byte	0x04, 0x1e
        /*007e*/ 	.short	(.L_26 - .L_25)
.L_25:
        /*0080*/ 	.word	0x00000000


	//----- nvinfo : EIATTR_CBANK_PARAM_SIZE
	.align		4
.L_26:
        /*0084*/ 	.byte	0x03, 0x19
        /*0086*/ 	.short	0x0020


	//----- nvinfo : EIATTR_PARAM_CBANK
	.align		4
        /*0088*/ 	.byte	0x04, 0x0a
        /*008a*/ 	.short	(.L_28 - .L_27)
	.align		4
.L_27:
        /*008c*/ 	.word	index@(.nv.constant0.triton_poi_fused_convolution_tanh_19)
        /*0090*/ 	.short	0x0210
        /*0092*/ 	.short	0x0020


	//----- nvinfo : EIATTR_SW_WAR
	.align		4
.L_28:
        /*0094*/ 	.byte	0x04, 0x36
        /*0096*/ 	.short	(.L_30 - .L_29)
.L_29:
        /*0098*/ 	.word	0x00000008
.L_30:


//--------------------- .nv.callgraph             --------------------------
	.section	.nv.callgraph,"",@"SHT_CUDA_CALLGRAPH"
	.align	4
	.sectionentsize	8
	.align		4
        /*0000*/ 	.word	0x00000000
	.align		4
        /*0004*/ 	.word	0xffffffff
	.align		4
        /*0008*/ 	.word	0x00000000
	.align		4
        /*000c*/ 	.word	0xfffffffe
	.align		4
        /*0010*/ 	.word	0x00000000
	.align		4
        /*0014*/ 	.word	0xfffffffd
	.align		4
        /*0018*/ 	.word	0x00000000
	.align		4
        /*001c*/ 	.word	0xfffffffc


//--------------------- .nv.constant4             --------------------------
	.section	.nv.constant4,"a",@progbits
	.align	8
	.align		8
.nv.constant4:
        /*0000*/ 	.dword	_$_str


//--------------------- .text.triton_poi_fused_convolution_tanh_19 --------------------------
	.section	.text.triton_poi_fused_convolution_tanh_19,"ax",@progbits
	.sectionflags	@"SHF_BARRIERS=1"
	.align	128
        .global         triton_poi_fused_convolution_tanh_19
        .type           triton_poi_fused_convolution_tanh_19,@function
        .size           triton_poi_fused_convolution_tanh_19,(.L_x_49 - triton_poi_fused_convolution_tanh_19)
        .other          triton_poi_fused_convolution_tanh_19,@"STO_CUDA_ENTRY STV_DEFAULT"
triton_poi_fused_convolution_tanh_19:
.text.triton_poi_fused_convolution_tanh_19:
[----:B------:R-:W0:Y:S02]  /*0000*/  LDC R1, c[0x0][0x28] ;  /* 0x00000a00ff017b82 */ /* 0x000e240000000800 */
[----:B------:R-:W1:Y:S01]  /*0010*/  S2R R2, SR_TID.X ;  /* 0x0000000000027919 */ /* 0x000e620000002100 */
[----:B------:R-:W2:Y:S01]  /*0020*/  LDC.64 R28, c[0x0][0x210] ;  /* 0x00008400ff1c7b82 */ /* 0x000ea20000000a00 */
[----:B------:R-:W-:Y:S01]  /*0030*/  CS2R R6, SRZ ;  /* 0x0000000000067805 */ /* 0x000fe2000001ff00 */
[----:B------:R-:W-:Y:S01]  /*0040*/  ULDC.64 UR6, c[0x0][0x208] ;  /* 0x0000820000067ab9 */ /* 0x000fe20000000a00 */
[----:B------:R-:W3:Y:S01]  /*0050*/  S2R R3, SR_CTAID.Y ;  /* 0x0000000000037919 */ /* 0x000ee20000002600 */
[----:B------:R-:W-:Y:S02]  /*0060*/  CS2R R20, SRZ ;  /* 0x0000000000147805 */ /* 0x000fe4000001ff00 */
[----:B------:R-:W-:Y:S01]  /*0070*/  CS2R R22, SRZ ;  /* 0x0000000000167805 */ /* 0x000fe2000001ff00 */
[----:B------:R-:W4:Y:S01]  /*0080*/  S2R R0, SR_CTAID.X ;  /* 0x0000000000007919 */ /* 0x000f220000002500 */
[----:B-1----:R-:W-:Y:S02]  /*0090*/  SHF.R.U32.HI R27, RZ, 0x2, R2 ;  /* 0x00000002ff1b7819 */ /* 0x002fe40000011602 */
[----:B------:R-:W-:-:S02]  /*00a0*/  SHF.L.U32 R2, R2, 0x2, RZ ;  /* 0x0000000202027819 */ /* 0x000fc400000006ff */
[----:B---3--:R-:W-:Y:S02]  /*00b0*/  SHF.L.U32 R3, R3, 0x4, RZ ;  /* 0x0000000403037819 */ /* 0x008fe400000006ff */
[----:B------:R-:W-:Y:S02]  /*00c0*/  SGXT.U32 R27, R27, 0x6 ;  /* 0x000000061b1b781a */ /* 0x000fe40000000000 */
[----:B------:R-:W-:Y:S02]  /*00d0*/  LOP3.LUT R4, R3, 0xc, R2, 0xf8, !PT ;  /* 0x0000000c03047812 */ /* 0x000fe400078ef802 */
[----:B----4-:R-:W-:Y:S02]  /*00e0*/  PRMT R5, R27, 0x6540, R0 ;  /* 0x000065401b057816 */ /* 0x010fe40000000000 */
[C---:B------:R-:W-:Y:S02]  /*00f0*/  ISETP.GE.AND P0, PT, R4.reuse, 0x10, PT ;  /* 0x000000100400780c */ /* 0x040fe40003f06270 */
[----:B------:R-:W-:-:S04]  /*0100*/  LEA R5, R4, R5, 0xa ;  /* 0x0000000504057211 */ /* 0x000fc800078e50ff */
[----:B------:R-:W-:Y:S02]  /*0110*/  SHF.L.U32 R19, R5, 0x2, RZ ;  /* 0x0000000205137819 */ /* 0x000fe400000006ff */
[----:B------:R-:W-:Y:S02]  /*0120*/  CS2R R4, SRZ ;  /* 0x0000000000047805 */ /* 0x000fe4000001ff00 */
[C---:B------:R-:W-:Y:S02]  /*0130*/  LOP3.LUT R9, R19.reuse, 0x100, RZ, 0xfc, !PT ;  /* 0x0000010013097812 */ /* 0x040fe400078efcff */
[C---:B------:R-:W-:Y:S01]  /*0140*/  LOP3.LUT R17, R19.reuse, 0x200, RZ, 0xfc, !PT ;  /* 0x0000020013117812 */ /* 0x040fe200078efcff */
[----:B------:R-:W1:Y:S01]  /*0150*/  @!P0 LDC.64 R24, c[0x0][0x218] ;  /* 0x00008600ff188b82 */ /* 0x000e620000000a00 */
[----:B------:R-:W-:Y:S01]  /*0160*/  LOP3.LUT R11, R19, 0x300, RZ, 0xfc, !PT ;  /* 0x00000300130b7812 */ /* 0x000fe200078efcff */
[----:B--2---:R-:W-:-:S04]  /*0170*/  IMAD.WIDE R8, R9, 0x4, R28 ;  /* 0x0000000409087825 */ /* 0x004fc800078e021c */
[--C-:B------:R-:W-:Y:S01]  /*0180*/  IMAD.WIDE R18, R19, 0x4, R28.reuse ;  /* 0x0000000413127825 */ /* 0x100fe200078e021c */
[----:B------:R2:W5:Y:S03]  /*0190*/  @!P0 LDG.E.EL.128 R4, desc[UR6][R8.64] ;  /* 0x0000000608048981 */ /* 0x000566000c2e1d00 */
[--C-:B------:R-:W-:Y:S01]  /*01a0*/  IMAD.WIDE R16, R17, 0x4, R28.reuse ;  /* 0x0000000411107825 */ /* 0x100fe200078e021c */
[----:B------:R3:W4:Y:S03]  /*01b0*/  @!P0 LDG.E.EL.128 R20, desc[UR6][R18.64] ;  /* 0x0000000612148981 */ /* 0x000726000c2e1d00 */
[----:B------:R-:W-:Y:S01]  /*01c0*/  IMAD.WIDE R28, R11, 0x4, R28 ;  /* 0x000000040b1c7825 */ /* 0x000fe200078e021c */
[----:B------:R-:W-:Y:S02]  /*01d0*/  CS2R R10, SRZ ;  /* 0x00000000000a7805 */ /* 0x000fe4000001ff00 */
[----:B--2---:R-:W-:-:S02]  /*01e0*/  CS2R R8, SRZ ;  /* 0x0000000000087805 */ /* 0x004fc4000001ff00 */
[----:B---3--:R-:W-:-:S04]  /*01f0*/  CS2R R18, SRZ ;  /* 0x0000000000127805 */ /* 0x008fc8000001ff00 */
[----:B------:R2:W5:Y:S02]  /*0200*/  @!P0 LDG.E.EL.128 R8, desc[UR6][R16.64] ;  /* 0x0000000610088981 */ /* 0x000564000c2e1d00 */
[----:B--2---:R-:W-:-:S06]  /*0210*/  CS2R R16, SRZ ;  /* 0x0000000000107805 */ /* 0x004fcc000001ff00 */
[----:B-1----:R-:W4:Y:S01]  /*0220*/  @!P0 LDG.E.EL.128 R16, desc[UR6][R24.64] ;  /* 0x0000000618108981 */ /* 0x002f22000c2e1d00 */
[----:B------:R-:W-:Y:S02]  /*0230*/  CS2R R12, SRZ ;  /* 0x00000000000c7805 */ /* 0x000fe4000001ff00 */
[----:B------:R-:W-:-:S06]  /*0240*/  CS2R R14, SRZ ;  /* 0x00000000000e7805 */ /* 0x000fcc000001ff00 */
[----:B------:R1:W5:Y:S01]  /*0250*/  @!P0 LDG.E.EL.128 R12, desc[UR6][R28.64] ;  /* 0x000000061c0c8981 */ /* 0x000362000c2e1d00 */
[----:B------:R-:W-:Y:S01]  /*0260*/  BSSY B0, `(.L_x_0) ;  /* 0x0000017000007945 */ /* 0x000fe20003800000 */
[----:B----4-:R-:W-:-:S04]  /*0270*/  FADD R24, R16, R20 ;  /* 0x0000001410187221 */ /* 0x010fc80000000000 */
[----:B------:R-:W-:-:S05]  /*0280*/  FADD.FTZ R20, |R24|, -RZ ;  /* 0x800000ff18147221 */ /* 0x000fca0000010200 */
[----:B------:R-:W-:Y:S01]  /*0290*/  FSETP.GE.AND P0, PT, R20, 0.60000002384185791016, PT ;  /* 0x3f19999a1400780b */ /* 0x000fe20003f06000 */
[----:B------:R-:W-:-:S12]  /*02a0*/  FADD R26, R17, R21 ;  /* 0x00000015111a7221 */ /* 0x000fd80000000000 */
[----:B-1----:R-:W-:Y:S05]  /*02b0*/  @!P0 BRA `(.L_x_1) ;  /* 0x0000000000288947 */ /* 0x002fea0003800000 */
[C---:B------:R-:W-:Y:S01]  /*02c0*/  FMUL R25, R20.reuse, 2.8853900432586669922 ;  /* 0x4038aa3b14197820 */ /* 0x040fe20000400000 */
[----:B------:R-:W-:Y:S01]  /*02d0*/  HFMA2.MMA R21, -RZ, RZ, 1.875, 0 ;  /* 0x3f800000ff157435 */ /* 0x000fe200000001ff */
[----:B------:R-:W-:-:S04]  /*02e0*/  FSETP.GE.AND P0, PT, R20, 9.010913848876953125, PT ;  /* 0x41102cb41400780b */ /* 0x000fc80003f06000 */
[----:B------:R-:W1:Y:S02]  /*02f0*/  MUFU.EX2 R25, R25 ;  /* 0x0000001900197308 */ /* 0x000e640000000800 */
[----:B-1----:R-:W-:-:S06]  /*0300*/  FADD R28, R25, 1 ;  /* 0x3f800000191c7421 */ /* 0x002fcc0000000000 */
[----:B------:R-:W1:Y:S02]  /*0310*/  MUFU.RCP R28, R28 ;  /* 0x0000001c001c7308 */ /* 0x000e640000001000 */
[----:B-1----:R-:W-:-:S05]  /*0320*/  FFMA.FTZ R21, R28, -2, R21 ;  /* 0xc00000001c157823 */ /* 0x002fca0000010015 */
[----:B------:R-:W-:-:S04]  /*0330*/  FSEL R21, R21, 1, !P0 ;  /* 0x3f80000015157808 */ /* 0x000fc80004000000 */
[----:B------:R-:W-:Y:S01]  /*0340*/  LOP3.LUT R21, R21, 0x80000000, R24, 0xf8, !PT ;  /* 0x8000000015157812 */ /* 0x000fe200078ef818 */
[----:B------:R-:W-:Y:S06]  /*0350*/  BRA `(.L_x_2) ;  /* 0x00000000001c7947 */ /* 0x000fec0003800000 */
.L_x_1:
[----:B------:R-:W-:Y:S01]  /*0360*/  MOV R20, 0x3c80f082 ;  /* 0x3c80f08200147802 */ /* 0x000fe20000000f00 */
[----:B------:R-:W-:-:S04]  /*0370*/  FMUL R21, R24, R24 ;  /* 0x0000001818157220 */ /* 0x000fc80000400000 */
[----:B------:R-:W-:-:S04]  /*0380*/  FFMA.FTZ R20, R21, R20, -0.052303962409496307373 ;  /* 0xbd563cae15147423 */ /* 0x000fc80000010014 */
[----:B------:R-:W-:-:S04]  /*0390*/  FFMA.FTZ R20, R21, R20, 0.1331529766321182251 ;  /* 0x3e08594115147423 */ /* 0x000fc80000010014 */
[----:B------:R-:W-:-:S04]  /*03a0*/  FFMA.FTZ R20, R21, R20, -0.33332768082618713379 ;  /* 0xbeaaa9ed15147423 */ /* 0x000fc80000010014 */
[----:B------:R-:W-:-:S04]  /*03b0*/  FFMA.FTZ R21, R21, R20, RZ ;  /* 0x0000001415157223 */ /* 0x000fc800000100ff */
[----:B------:R-:W-:-:S07]  /*03c0*/  FFMA.FTZ R21, R24, R21, R24 ;  /* 0x0000001518157223 */ /* 0x000fce0000010018 */
.L_x_2:
[----:B------:R-:W-:Y:S05]  /*03d0*/  BSYNC B0 ;  /* 0x0000000000007941 */ /* 0x000fea0003800000 */
.L_x_0:
[----:B------:R-:W-:Y:S01]  /*03e0*/  FADD.FTZ R28, |R26|, -RZ ;  /* 0x800000ff1a1c7221 */ /* 0x000fe20000010200 */
[----:B------:R-:W-:Y:S01]  /*03f0*/  BSSY B0, `(.L_x_3) ;  /* 0x0000015000007945 */ /* 0x000fe20003800000 */
[----:B------:R-:W-:-:S03]  /*0400*/  FADD R24, R18, R22 ;  /* 0x0000001612187221 */ /* 0x000fc60000000000 */
[----:B------:R-:W-:-:S13]  /*0410*/  FSETP.GE.AND P0, PT, R28, 0.60000002384185791016, PT ;  /* 0x3f19999a1c00780b */ /* 0x000fda0003f06000 */
[----:B------:R-:W-:Y:S05]  /*0420*/  @!P0 BRA `(.L_x_4) ;  /* 0x0000000000288947 */ /* 0x000fea0003800000 */
        /* <DEDUP_REMOVED lines=10> */
.L_x_4:
[----:B------:R-:W-:Y:S01]  /*04d0*/  MOV R20, 0x3c80f082 ;  /* 0x3c80f08200147802 */ /* 0x000fe20000000f00 */
[----:B------:R-:W-:-:S04]  /*04e0*/  FMUL R25, R26, R26 ;  /* 0x0000001a1a197220 */ /* 0x000fc80000400000 */
[----:B------:R-:W-:-:S04]  /*04f0*/  FFMA.FTZ R20, R25, R20, -0.052303962409496307373 ;  /* 0xbd563cae19147423 */ /* 0x000fc80000010014 */
[----:B------:R-:W-:-:S04]  /*0500*/  FFMA.FTZ R20, R25, R20, 0.1331529766321182251 ;  /* 0x3e08594119147423 */ /* 0x000fc80000010014 */
[----:B------:R-:W-:-:S04]  /*0510*/  FFMA.FTZ R20, R25, R20, -0.33332768082618713379 ;  /* 0xbeaaa9ed19147423 */ /* 0x000fc80000010014 */
[----:B------:R-:W-:-:S04]  /*0520*/  FFMA.FTZ R25, R25, R20, RZ ;  /* 0x0000001419197223 */ /* 0x000fc800000100ff */
[----:B------:R-:W-:-:S07]  /*0530*/  FFMA.FTZ R22, R26, R25, R26 ;  /* 0x000000191a167223 */ /* 0x000fce000001001a */
.L_x_5:
[----:B------:R-:W-:Y:S05]  /*0540*/  BSYNC B0 ;  /* 0x0000000000007941 */ /* 0x000fea0003800000 */
.L_x_3:
        /* <DEDUP_REMOVED lines=15> */
.L_x_7:
[----:B------:R-:W-:Y:S01]  /*0640*/  MOV R20, 0x3c80f082 ;  /* 0x3c80f08200147802 */ /* 0x000fe20000000f00 */
[----:B------:R-:W-:-:S04]  /*0650*/  FMUL R25, R24, R24 ;  /* 0x0000001818197220 */ /* 0x000fc80000400000 */
[----:B------:R-:W-:-:S04]  /*0660*/  FFMA.FTZ R20, R25, R20, -0.052303962409496307373 ;  /* 0xbd563cae19147423 */ /* 0x000fc80000010014 */
[----:B------:R-:W-:-:S04]  /*0670*/  FFMA.FTZ R20, R25, R20, 0.1331529766321182251 ;  /* 0x3e08594119147423 */ /* 0x000fc80000010014 */
[----:B------:R-:W-:-:S04]  /*0680*/  FFMA.FTZ R20, R25, R20, -0.33332768082618713379 ;  /* 0xbeaaa9ed19147423 */ /* 0x000fc80000010014 */
[----:B------:R-:W-:-:S04]  /*0690*/  FFMA.FTZ R25, R25, R20, RZ ;  /* 0x0000001419197223 */ /* 0x000fc800000100ff */
[----:B------:R-:W-:-:S07]  /*06a0*/  FFMA.FTZ R20, R24, R25, R24 ;  /* 0x0000001918147223 */ /* 0x000fce0000010018 */
.L_x_8:
[----:B------:R-:W-:Y:S05]  /*06b0*/  BSYNC B0 ;  /* 0x0000000000007941 */ /* 0x000fea0003800000 */
.L_x_6:
[----:B------:R-:W-:Y:S01]  /*06c0*/  FADD.FTZ R26, |R23|, -RZ ;  /* 0x800000ff171a7221 */ /* 0x000fe20000010200 */
[----:B------:R-:W-:Y:S01]  /*06d0*/  BSSY B0, `(.L_x_9) ;  /* 0x0000015000007945 */ /* 0x000fe20003800000 */
[----:B-----5:R-:W-:-:S03]  /*06e0*/  FADD R24, R16, R4 ;  /* 0x0000000410187221 */ /* 0x020fc60000000000 */
        /* <DEDUP_REMOVED lines=12> */
.L_x_10:
[----:B------:R-:W-:Y:S01]  /*07b0*/  MOV R4, 0x3c80f082 ;  /* 0x3c80f08200047802 */ /* 0x000fe20000000f00 */
[----:B------:R-:W-:-:S04]  /*07c0*/  FMUL R25, R23, R23 ;  /* 0x0000001717197220 */ /* 0x000fc80000400000 */
[----:B------:R-:W-:-:S04]  /*07d0*/  FFMA.FTZ R4, R25, R4, -0.052303962409496307373 ;  /* 0xbd563cae19047423 */ /* 0x000fc80000010004 */
[----:B------:R-:W-:-:S04]  /*07e0*/  FFMA.FTZ R4, R25, R4, 0.1331529766321182251 ;  /* 0x3e08594119047423 */ /* 0x000fc80000010004 */
[----:B------:R-:W-:-:S04]  /*07f0*/  FFMA.FTZ R4, R25, R4, -0.33332768082618713379 ;  /* 0xbeaaa9ed19047423 */ /* 0x000fc80000010004 */
[----:B------:R-:W-:-:S04]  /*0800*/  FFMA.FTZ R4, R25, R4, RZ ;  /* 0x0000000419047223 */ /* 0x000fc800000100ff */
[----:B------:R-:W-:-:S07]  /*0810*/  FFMA.FTZ R23, R23, R4, R23 ;  /* 0x0000000417177223 */ /* 0x000fce0000010017 */
.L_x_11:
[----:B------:R-:W-:Y:S05]  /*0820*/  BSYNC B0 ;  /* 0x0000000000007941 */ /* 0x000fea0003800000 */
.L_x_9:
        /* <DEDUP_REMOVED lines=15> */
.L_x_13:
[----:B------:R-:W-:Y:S01]  /*0920*/  MOV R4, 0x3c80f082 ;  /* 0x3c80f08200047802 */ /* 0x000fe20000000f00 */
[----:B------:R-:W-:-:S04]  /*0930*/  FMUL R5, R24, R24 ;  /* 0x0000001818057220 */ /* 0x000fc80000400000 */
[----:B------:R-:W-:-:S04]  /*0940*/  FFMA.FTZ R4, R5, R4, -0.052303962409496307373 ;  /* 0xbd563cae05047423 */ /* 0x000fc80000010004 */
[----:B------:R-:W-:-:S04]  /*0950*/  FFMA.FTZ R4, R5, R4, 0.1331529766321182251 ;  /* 0x3e08594105047423 */ /* 0x000fc80000010004 */
[----:B------:R-:W-:-:S04]  /*0960*/  FFMA.FTZ R4, R5, R4, -0.33332768082618713379 ;  /* 0xbeaaa9ed05047423 */ /* 0x000fc80000010004 */
[----:B------:R-:W-:-:S04]  /*0970*/  FFMA.FTZ R5, R5, R4, RZ ;  /* 0x0000000405057223 */ /* 0x000fc800000100ff */
[----:B------:R-:W-:-:S07]  /*0980*/  FFMA.FTZ R5, R24, R5, R24 ;  /* 0x0000000518057223 */ /* 0x000fce0000010018 */
.L_x_14:
[----:B------:R-:W-:Y:S05]  /*0990*/  BSYNC B0 ;  /* 0x0000000000007941 */ /* 0x000fea0003800000 */
.L_x_12:
        /* <DEDUP_REMOVED lines=15> */
.L_x_16:
[----:B------:R-:W-:Y:S01]  /*0a90*/  MOV R4, 0x3c80f082 ;  /* 0x3c80f08200047802 */ /* 0x000fe20000000f00 */
[----:B------:R-:W-:-:S04]  /*0aa0*/  FMUL R29, R25, R25 ;  /* 0x00000019191d7220 */ /* 0x000fc80000400000 */
[----:B------:R-:W-:-:S04]  /*0ab0*/  FFMA.FTZ R4, R29, R4, -0.052303962409496307373 ;  /* 0xbd563cae1d047423 */ /* 0x000fc80000010004 */
[----:B------:R-:W-:-:S04]  /*0ac0*/  FFMA.FTZ R4, R29, R4, 0.1331529766321182251 ;  /* 0x3e0859411d047423 */ /* 0x000fc80000010004 */
[----:B------:R-:W-:-:S04]  /*0ad0*/  FFMA.FTZ R4, R29, R4, -0.33332768082618713379 ;  /* 0xbeaaa9ed1d047423 */ /* 0x000fc80000010004 */
[----:B------:R-:W-:-:S04]  /*0ae0*/  FFMA.FTZ R4, R29, R4, RZ ;  /* 0x000000041d047223 */ /* 0x000fc800000100ff */
[----:B------:R-:W-:-:S07]  /*0af0*/  FFMA.FTZ R6, R25, R4, R25 ;  /* 0x0000000419067223 */ /* 0x000fce0000010019 */
.L_x_17:
[----:B------:R-:W-:Y:S05]  /*0b00*/  BSYNC B0 ;  /* 0x0000000000007941 */ /* 0x000fea0003800000 */
.L_x_15:
        /* <DEDUP_REMOVED lines=15> */
.L_x_19:
[----:B------:R-:W-:Y:S01]  /*0c00*/  MOV R4, 0x3c80f082 ;  /* 0x3c80f08200047802 */ /* 0x000fe20000000f00 */
[----:B------:R-:W-:-:S04]  /*0c10*/  FMUL R7, R24, R24 ;  /* 0x0000001818077220 */ /* 0x000fc80000400000 */
[----:B------:R-:W-:-:S04]  /*0c20*/  FFMA.FTZ R4, R7, R4, -0.052303962409496307373 ;  /* 0xbd563cae07047423 */ /* 0x000fc80000010004 */
[----:B------:R-:W-:-:S04]  /*0c30*/  FFMA.FTZ R4, R7, R4, 0.1331529766321182251 ;  /* 0x3e08594107047423 */ /* 0x000fc80000010004 */
[----:B------:R-:W-:-:S04]  /*0c40*/  FFMA.FTZ R4, R7, R4, -0.33332768082618713379 ;  /* 0xbeaaa9ed07047423 */ /* 0x000fc80000010004 */
[----:B------:R-:W-:-:S04]  /*0c50*/  FFMA.FTZ R7, R7, R4, RZ ;  /* 0x0000000407077223 */ /* 0x000fc800000100ff */
[----:B------:R-:W-:-:S07]  /*0c60*/  FFMA.FTZ R7, R24, R7, R24 ;  /* 0x0000000718077223 */ /* 0x000fce0000010018 */
.L_x_20:
[----:B------:R-:W-:Y:S05]  /*0c70*/  BSYNC B0 ;  /* 0x0000000000007941 */ /* 0x000fea0003800000 */
.L_x_18:
        /* <DEDUP_REMOVED lines=15> */
.L_x_22:
[----:B------:R-:W-:Y:S01]  /*0d70*/  MOV R4, 0x3c80f082 ;  /* 0x3c80f08200047802 */ /* 0x000fe20000000f00 */
[----:B------:R-:W-:-:S04]  /*0d80*/  FMUL R29, R25, R25 ;  /* 0x00000019191d7220 */ /* 0x000fc80000400000 */
[----:B------:R-:W-:-:S04]  /*0d90*/  FFMA.FTZ R4, R29, R4, -0.052303962409496307373 ;  /* 0xbd563cae1d047423 */ /* 0x000fc80000010004 */
[----:B------:R-:W-:-:S04]  /*0da0*/  FFMA.FTZ R4, R29, R4, 0.1331529766321182251 ;  /* 0x3e0859411d047423 */ /* 0x000fc80000010004 */
[----:B------:R-:W-:-:S04]  /*0db0*/  FFMA.FTZ R4, R29, R4, -0.33332768082618713379 ;  /* 0xbeaaa9ed1d047423 */ /* 0x000fc80000010004 */
[----:B------:R-:W-:-:S04]  /*0dc0*/  FFMA.FTZ R4, R29, R4, RZ ;  /* 0x000000041d047223 */ /* 0x000fc800000100ff */
[----:B------:R-:W-:-:S07]  /*0dd0*/  FFMA.FTZ R8, R25, R4, R25 ;  /* 0x0000000419087223 */ /* 0x000fce0000010019 */
.L_x_23:
[----:B------:R-:W-:Y:S05]  /*0de0*/  BSYNC B0 ;  /* 0x0000000000007941 */ /* 0x000fea0003800000 */
.L_x_21:
        /* <DEDUP_REMOVED lines=15> */
.L_x_25:
[----:B------:R-:W-:Y:S01]  /*0ee0*/  MOV R4, 0x3c80f082 ;  /* 0x3c80f08200047802 */ /* 0x000fe20000000f00 */
[----:B------:R-:W-:-:S04]  /*0ef0*/  FMUL R9, R24, R24 ;  /* 0x0000001818097220 */ /* 0x000fc80000400000 */
[----:B------:R-:W-:-:S04]  /*0f00*/  FFMA.FTZ R4, R9, R4, -0.052303962409496307373 ;  /* 0xbd563cae09047423 */ /* 0x000fc80000010004 */
[----:B------:R-:W-:-:S04]  /*0f10*/  FFMA.FTZ R4, R9, R4, 0.1331529766321182251 ;  /* 0x3e08594109047423 */ /* 0x000fc80000010004 */
[----:B------:R-:W-:-:S04]  /*0f20*/  FFMA.FTZ R4, R9, R4, -0.33332768082618713379 ;  /* 0xbeaaa9ed09047423 */ /* 0x000fc80000010004 */
[----:B------:R-:W-:-:S04]  /*0f30*/  FFMA.FTZ R9, R9, R4, RZ ;  /* 0x0000000409097223 */ /* 0x000fc800000100ff */
[----:B------:R-:W-:-:S07]  /*0f40*/  FFMA.FTZ R9, R24, R9, R24 ;  /* 0x0000000918097223 */ /* 0x000fce0000010018 */
.L_x_26:
[----:B------:R-:W-:Y:S05]  /*0f50*/  BSYNC B0 ;  /* 0x0000000000007941 */ /* 0x000fea0003800000 */
.L_x_24:
        /* <DEDUP_REMOVED lines=15> */
.L_x_28:
[----:B------:R-:W-:Y:S01]  /*1050*/  MOV R4, 0x3c80f082 ;  /* 0x3c80f08200047802 */ /* 0x000fe20000000f00 */
[----:B------:R-:W-:-:S04]  /*1060*/  FMUL R29, R25, R25 ;  /* 0x00000019191d7220 */ /* 0x000fc80000400000 */
[----:B------:R-:W-:-:S04]  /*1070*/  FFMA.FTZ R4, R29, R4, -0.052303962409496307373 ;  /* 0xbd563cae1d047423 */ /* 0x000fc80000010004 */
[----:B------:R-:W-:-:S04]  /*1080*/  FFMA.FTZ R4, R29, R4, 0.1331529766321182251 ;  /* 0x3e0859411d047423 */ /* 0x000fc80000010004 */
[----:B------:R-:W-:-:S04]  /*1090*/  FFMA.FTZ R4, R29, R4, -0.33332768082618713379 ;  /* 0xbeaaa9ed1d047423 */ /* 0x000fc80000010004 */
[----:B------:R-:W-:-:S04]  /*10a0*/  FFMA.FTZ R4, R29, R4, RZ ;  /* 0x000000041d047223 */ /* 0x000fc800000100ff */
[----:B------:R-:W-:-:S07]  /*10b0*/  FFMA.FTZ R10, R25, R4, R25 ;  /* 0x00000004190a7223 */ /* 0x000fce0000010019 */
.L_x_29:
[----:B------:R-:W-:Y:S05]  /*10c0*/  BSYNC B0 ;  /* 0x0000000000007941 */ /* 0x000fea0003800000 */
.L_x_27:
        /* <DEDUP_REMOVED lines=15> */
.L_x_31:
[----:B------:R-:W-:Y:S01]  /*11c0*/  MOV R4, 0x3c80f082 ;  /* 0x3c80f08200047802 */ /* 0x000fe20000000f00 */
[----:B------:R-:W-:-:S04]  /*11d0*/  FMUL R11, R24, R24 ;  /* 0x00000018180b7220 */ /* 0x000fc80000400000 */
[----:B------:R-:W-:-:S04]  /*11e0*/  FFMA.FTZ R4, R11, R4, -0.052303962409496307373 ;  /* 0xbd563cae0b047423 */ /* 0x000fc80000010004 */
[----:B------:R-:W-:-:S04]  /*11f0*/  FFMA.FTZ R4, R11, R4, 0.1331529766321182251 ;  /* 0x3e0859410b047423 */ /* 0x000fc80000010004 */
[----:B------:R-:W-:-:S04]  /*1200*/  FFMA.FTZ R4, R11, R4, -0.33332768082618713379 ;  /* 0xbeaaa9ed0b047423 */ /* 0x000fc80000010004 */
[----:B------:R-:W-:-:S04]  /*1210*/  FFMA.FTZ R11, R11, R4, RZ ;  /* 0x000000040b0b7223 */ /* 0x000fc800000100ff */
[----:B------:R-:W-:-:S07]  /*1220*/  FFMA.FTZ R11, R24, R11, R24 ;  /* 0x0000000b180b7223 */ /* 0x000fce0000010018 */
.L_x_32:
[----:B------:R-:W-:Y:S05]  /*1230*/  BSYNC B0 ;  /* 0x0000000000007941 */ /* 0x000fea0003800000 */
.L_x_30:
        /* <DEDUP_REMOVED lines=15> */
.L_x_34:
[----:B------:R-:W-:Y:S01]  /*1330*/  MOV R4, 0x3c80f082 ;  /* 0x3c80f08200047802 */ /* 0x000fe20000000f00 */
[----:B------:R-:W-:-:S04]  /*1340*/  FMUL R29, R25, R25 ;  /* 0x00000019191d7220 */ /* 0x000fc80000400000 */
[----:B------:R-:W-:-:S04]  /*1350*/  FFMA.FTZ R4, R29, R4, -0.052303962409496307373 ;  /* 0xbd563cae1d047423 */ /* 0x000fc80000010004 */
[----:B------:R-:W-:-:S04]  /*1360*/  FFMA.FTZ R4, R29, R4, 0.1331529766321182251 ;  /* 0x3e0859411d047423 */ /* 0x000fc80000010004 */
[----:B------:R-:W-:-:S04]  /*1370*/  FFMA.FTZ R4, R29, R4, -0.33332768082618713379 ;  /* 0xbeaaa9ed1d047423 */ /* 0x000fc80000010004 */
[----:B------:R-:W-:-:S04]  /*1380*/  FFMA.FTZ R4, R29, R4, RZ ;  /* 0x000000041d047223 */ /* 0x000fc800000100ff */
[----:B------:R-:W-:-:S07]  /*1390*/  FFMA.FTZ R12, R25, R4, R25 ;  /* 0x00000004190c7223 */ /* 0x000fce0000010019 */
.L_x_35:
[----:B------:R-:W-:Y:S05]  /*13a0*/  BSYNC B0 ;  /* 0x0000000000007941 */ /* 0x000fea0003800000 */
.L_x_33:
        /* <DEDUP_REMOVED lines=15> */
.L_x_37:
[----:B------:R-:W-:Y:S01]  /*14a0*/  MOV R4, 0x3c80f082 ;  /* 0x3c80f08200047802 */ /* 0x000fe20000000f00 */
[----:B------:R-:W-:-:S04]  /*14b0*/  FMUL R13, R16, R16 ;  /* 0x00000010100d7220 */ /* 0x000fc80000400000 */
[----:B------:R-:W-:-:S04]  /*14c0*/  FFMA.FTZ R4, R13, R4, -0.052303962409496307373 ;  /* 0xbd563cae0d047423 */ /* 0x000fc80000010004 */
[----:B------:R-:W-:-:S04]  /*14d0*/  FFMA.FTZ R4, R13, R4, 0.1331529766321182251 ;  /* 0x3e0859410d047423 */ /* 0x000fc80000010004 */
[----:B------:R-:W-:-:S04]  /*14e0*/  FFMA.FTZ R4, R13, R4, -0.33332768082618713379 ;  /* 0xbeaaa9ed0d047423 */ /* 0x000fc80000010004 */
[----:B------:R-:W-:-:S04]  /*14f0*/  FFMA.FTZ R13, R13, R4, RZ ;  /* 0x000000040d0d7223 */ /* 0x000fc800000100ff */
[----:B------:R-:W-:-:S07]  /*1500*/  FFMA.FTZ R13, R16, R13, R16 ;  /* 0x0000000d100d7223 */ /* 0x000fce0000010010 */
.L_x_38:
[----:B------:R-:W-:Y:S05]  /*1510*/  BSYNC B0 ;  /* 0x0000000000007941 */ /* 0x000fea0003800000 */
.L_x_36:
        /* <DEDUP_REMOVED lines=15> */
.L_x_40:
[----:B------:R-:W-:Y:S01]  /*1610*/  MOV R4, 0x3c80f082 ;  /* 0x3c80f08200047802 */ /* 0x000fe20000000f00 */
[----:B------:R-:W-:-:S04]  /*1620*/  FMUL R25, R17, R17 ;  /* 0x0000001111197220 */ /* 0x000fc80000400000 */
[----:B------:R-:W-:-:S04]  /*1630*/  FFMA.FTZ R4, R25, R4, -0.052303962409496307373 ;  /* 0xbd563cae19047423 */ /* 0x000fc80000010004 */
[----:B------:R-:W-:-:S04]  /*1640*/  FFMA.FTZ R4, R25, R4, 0.1331529766321182251 ;  /* 0x3e08594119047423 */ /* 0x000fc80000010004 */
[----:B------:R-:W-:-:S04]  /*1650*/  FFMA.FTZ R4, R25, R4, -0.33332768082618713379 ;  /* 0xbeaaa9ed19047423 */ /* 0x000fc80000010004 */
[----:B------:R-:W-:-:S04]  /*1660*/  FFMA.FTZ R4, R25, R4, RZ ;  /* 0x0000000419047223 */ /* 0x000fc800000100ff */
[----:B------:R-:W-:-:S07]  /*1670*/  FFMA.FTZ R14, R17, R4, R17 ;  /* 0x00000004110e7223 */ /* 0x000fce0000010011 */
.L_x_41:
[----:B------:R-:W-:Y:S05]  /*1680*/  BSYNC B0 ;  /* 0x0000000000007941 */ /* 0x000fea0003800000 */
.L_x_39:
        /* <DEDUP_REMOVED lines=15> */
.L_x_43:
[----:B------:R-:W-:Y:S01]  /*1780*/  MOV R4, 0x3c80f082 ;  /* 0x3c80f08200047802 */ /* 0x000fe20000000f00 */
[----:B------:R-:W-:-:S04]  /*1790*/  FMUL R17, R18, R18 ;  /* 0x0000001212117220 */ /* 0x000fc80000400000 */
[----:B------:R-:W-:-:S04]  /*17a0*/  FFMA.FTZ R4, R17, R4, -0.052303962409496307373 ;  /* 0xbd563cae11047423 */ /* 0x000fc80000010004 */
[----:B------:R-:W-:-:S04]  /*17b0*/  FFMA.FTZ R4, R17, R4, 0.1331529766321182251 ;  /* 0x3e08594111047423 */ /* 0x000fc80000010004 */
[----:B------:R-:W-:-:S04]  /*17c0*/  FFMA.FTZ R4, R17, R4, -0.33332768082618713379 ;  /* 0xbeaaa9ed11047423 */ /* 0x000fc80000010004 */
[----:B------:R-:W-:-:S04]  /*17d0*/  FFMA.FTZ R17, R17, R4, RZ ;  /* 0x0000000411117223 */ /* 0x000fc800000100ff */
[----:B------:R-:W-:-:S07]  /*17e0*/  FFMA.FTZ R18, R18, R17, R18 ;  /* 0x0000001112127223 */ /* 0x000fce0000010012 */
.L_x_44:
[----:B------:R-:W-:Y:S05]  /*17f0*/  BSYNC B0 ;  /* 0x0000000000007941 */ /* 0x000fea0003800000 */
.L_x_42:
[----:B------:R-:W-:Y:S01]  /*1800*/  FADD.FTZ R19, |R15|, -RZ ;  /* 0x800000ff0f137221 */ /* 0x000fe20000010200 */
[----:B------:R-:W-:Y:S04]  /*1810*/  BSSY B0, `(.L_x_45) ;  /* 0x0000014000007945 */ /* 0x000fe80003800000 */
        /* <DEDUP_REMOVED lines=12> */
.L_x_46:
[----:B------:R-:W-:Y:S01]  /*18e0*/  MOV R4, 0x3c80f082 ;  /* 0x3c80f08200047802 */ /* 0x000fe20000000f00 */
[----:B------:R-:W-:-:S04]  /*18f0*/  FMUL R17, R15, R15 ;  /* 0x0000000f0f117220 */ /* 0x000fc80000400000 */
[----:B------:R-:W-:-:S04]  /*1900*/  FFMA.FTZ R4, R17, R4, -0.052303962409496307373 ;  /* 0xbd563cae11047423 */ /* 0x000fc80000010004 */
[----:B------:R-:W-:-:S04]  /*1910*/  FFMA.FTZ R4, R17, R4, 0.1331529766321182251 ;  /* 0x3e08594111047423 */ /* 0x000fc80000010004 */
[----:B------:R-:W-:-:S04]  /*1920*/  FFMA.FTZ R4, R17, R4, -0.33332768082618713379 ;  /* 0xbeaaa9ed11047423 */ /* 0x000fc80000010004 */
[----:B------:R-:W-:-:S04]  /*1930*/  FFMA.FTZ R4, R17, R4, RZ ;  /* 0x0000000411047223 */ /* 0x000fc800000100ff */
[----:B------:R-:W-:-:S07]  /*1940*/  FFMA.FTZ R15, R15, R4, R15 ;  /* 0x000000040f0f7223 */ /* 0x000fce000001000f */
.L_x_47:
[----:B------:R-:W-:Y:S05]  /*1950*/  BSYNC B0 ;  /* 0x0000000000007941 */ /* 0x000fea0003800000 */
.L_x_45:
[----:B------:R-:W1:Y:S01]  /*1960*/  S2R R16, SR_TID.X ;  /* 0x0000000000107919 */ /* 0x000e620000002100 */
[----:B------:R-:W2:Y:S01]  /*1970*/  S2UR UR5, SR_CgaCtaId ;  /* 0x00000000000579c3 */ /* 0x000ea20000008800 */
[----:B------:R-:W-:Y:S02]  /*1980*/  UMOV UR4, 0x400 ;  /* 0x0000040000047882 */ /* 0x000fe40000000000 */
[----:B--2---:R-:W-:Y:S01]  /*1990*/  UPRMT UR4, UR5, 0x654, UR4 ;  /* 0x0000065405047896 */ /* 0x004fe20008000004 */
[----:B-1----:R-:W-:Y:S02]  /*19a0*/  SHF.L.U32 R4, R16, 0xa, RZ ;  /* 0x0000000a10047819 */ /* 0x002fe400000006ff */
[----:B------:R-:W-:Y:S02]  /*19b0*/  SHF.R.U32.HI R16, RZ, 0x6, R16 ;  /* 0x00000006ff107819 */ /* 0x000fe40000011610 */
[----:B------:R-:W-:Y:S02]  /*19c0*/  LOP3.LUT R24, R4, 0xc00, RZ, 0xc0, !PT ;  /* 0x00000c0004187812 */ /* 0x000fe400078ec0ff */
[----:B------:R-:W-:-:S02]  /*19d0*/  SGXT.U32 R16, R16, 0x2 ;  /* 0x000000021010781a */ /* 0x000fc40000000000 */
[C---:B------:R-:W-:Y:S02]  /*19e0*/  LOP3.LUT R17, R24.reuse, 0x100, RZ, 0xfc, !PT ;  /* 0x0000010018117812 */ /* 0x040fe400078efcff */
[C---:B------:R-:W-:Y:S02]  /*19f0*/  LOP3.LUT R19, R24.reuse, 0x200, RZ, 0xfc, !PT ;  /* 0x0000020018137812 */ /* 0x040fe400078efcff */
[C---:B------:R-:W-:Y:S02]  /*1a00*/  LOP3.LUT R25, R24.reuse, 0x300, RZ, 0xfc, !PT ;  /* 0x0000030018197812 */ /* 0x040fe400078efcff */
[C---:B------:R-:W-:Y:S02]  /*1a10*/  LOP3.LUT R27, R24.reuse, R27, RZ, 0xfc, !PT ;  /* 0x0000001b181b7212 */ /* 0x040fe400078efcff */
[----:B------:R-:W-:Y:S02]  /*1a20*/  LEA.HI R4, R24, UR4, RZ, 0x1a ;  /* 0x0000000418047c11 */ /* 0x000fe4000f8fd0ff */
[----:B------:R-:W-:-:S02]  /*1a30*/  LEA.HI R24, R17, UR4, RZ, 0x1a ;  /* 0x0000000411187c11 */ /* 0x000fc4000f8fd0ff */
[----:B------:R-:W-:Y:S02]  /*1a40*/  LEA.HI R26, R19, UR4, RZ, 0x1a ;  /* 0x00000004131a7c11 */ /* 0x000fe4000f8fd0ff */
[----:B------:R-:W-:Y:S02]  /*1a50*/  LEA.HI R28, R25, UR4, RZ, 0x1a ;  /* 0x00000004191c7c11 */ /* 0x000fe4000f8fd0ff */
[C---:B------:R-:W-:Y:S02]  /*1a60*/  LEA R4, R27.reuse, R4, 0x2 ;  /* 0x000000041b047211 */ /* 0x040fe400078e10ff */
[C---:B------:R-:W-:Y:S02]  /*1a70*/  LEA R19, R27.reuse, R24, 0x2 ;  /* 0x000000181b137211 */ /* 0x040fe400078e10ff */
[C---:B------:R-:W-:Y:S01]  /*1a80*/  LEA R26, R27.reuse, R26, 0x2 ;  /* 0x0000001a1b1a7211 */ /* 0x040fe200078e10ff */
[----:B------:R1:W-:Y:S01]  /*1a90*/  STS [R4], R21 ;  /* 0x0000001504007388 */ /* 0x0003e20000000800 */
[----:B------:R-:W-:-:S02]  /*1aa0*/  LEA R27, R27, R28, 0x2 ;  /* 0x0000001c1b1b7211 */ /* 0x000fc400078e10ff */
[----:B------:R-:W-:Y:S01]  /*1ab0*/  LOP3.LUT R17, R2, 0x3fc, RZ, 0xc0, !PT ;  /* 0x000003fc02117812 */ /* 0x000fe200078ec0ff */
[----:B------:R-:W-:Y:S01]  /*1ac0*/  STS [R19+0x400], R22 ;  /* 0x0004001613007388 */ /* 0x000fe20000000800 */
[----:B------:R-:W-:Y:S02]  /*1ad0*/  LOP3.LUT R16, R16, R3, RZ, 0xfc, !PT ;  /* 0x0000000310107212 */ /* 0x000fe400078efcff */
[C---:B------:R-:W-:Y:S01]  /*1ae0*/  LOP3.LUT R24, R17.reuse, 0x800, RZ, 0xfc, !PT ;  /* 0x0000080011187812 */ /* 0x040fe200078efcff */
[----:B------:R2:W-:Y:S01]  /*1af0*/  STS [R26+0x800], R20 ;  /* 0x000800141a007388 */ /* 0x0005e20000000800 */
[----:B------:R-:W-:Y:S02]  /*1b00*/  ISETP.GE.AND P0, PT, R16, 0x10, PT ;  /* 0x000000101000780c */ /* 0x000fe40003f06270 */
[----:B-1----:R-:W-:Y:S01]  /*1b10*/  LOP3.LUT R21, R17, 0x400, RZ, 0xfc, !PT ;  /* 0x0000040011157812 */ /* 0x002fe200078efcff */
[----:B------:R-:W-:Y:S01]  /*1b20*/  STS [R27+0xc00], R23 ;  /* 0x000c00171b007388 */ /* 0x000fe20000000800 */
[----:B------:R-:W-:-:S02]  /*1b30*/  SHF.R.U32.HI R24, RZ, 0x6, R24 ;  /* 0x00000006ff187819 */ /* 0x000fc40000011618 */
[----:B------:R-:W-:Y:S01]  /*1b40*/  SHF.R.U32.HI R21, RZ, 0x6, R21 ;  /* 0x00000006ff157819 */ /* 0x000fe20000011615 */
[----:B------:R1:W-:Y:S01]  /*1b50*/  STS [R4+0x100], R5 ;  /* 0x0001000504007388 */ /* 0x0003e20000000800 */
[----:B------:R-:W-:Y:S02]  /*1b60*/  LOP3.LUT R24, R24, 0x2c, RZ, 0xc0, !PT ;  /* 0x0000002c18187812 */ /* 0x000fe400078ec0ff */
[----:B--2---:R-:W-:Y:S01]  /*1b70*/  SHF.R.U32.HI R20, RZ, 0x8, R2 ;  /* 0x00000008ff147819 */ /* 0x004fe20000011602 */
[----:B------:R2:W-:Y:S01]  /*1b80*/  STS [R19+0x500], R6 ;  /* 0x0005000613007388 */ /* 0x0005e20000000800 */
[----:B------:R-:W-:Y:S02]  /*1b90*/  LOP3.LUT R21, R21, 0x1c, RZ, 0xc0, !PT ;  /* 0x0000001c15157812 */ /* 0x000fe400078ec0ff */
[----:B------:R-:W-:Y:S01]  /*1ba0*/  IADD3 R24, R24, UR4, RZ ;  /* 0x0000000418187c10 */ /* 0x000fe2000fffe0ff */
[----:B------:R-:W-:Y:S01]  /*1bb0*/  STS [R26+0x900], R7 ;  /* 0x000900071a007388 */ /* 0x000fe20000000800 */
[----:B-1----:R-:W-:-:S03]  /*1bc0*/  SGXT.U32 R5, R20, 0x2 ;  /* 0x000000021405781a */ /* 0x002fc60000000000 */
[----:B------:R1:W-:Y:S01]  /*1bd0*/  STS [R27+0xd00], R8 ;  /* 0x000d00081b007388 */ /* 0x0003e20000000800 */
[----:B------:R-:W-:Y:S02]  /*1be0*/  LEA R24, R17, R24, 0x2 ;  /* 0x0000001811187211 */ /* 0x000fe400078e10ff */
[----:B--2---:R-:W-:Y:S01]  /*1bf0*/  LOP3.LUT R6, R5, 0x3fc, R2, 0xf8, !PT ;  /* 0x000003fc05067812 */ /* 0x004fe200078ef802 */
[----:B------:R-:W-:Y:S04]  /*1c00*/  STS [R4+0x200], R9 ;  /* 0x0002000904007388 */ /* 0x000fe80000000800 */
[----:B------:R2:W-:Y:S01]  /*1c10*/  STS [R19+0x600], R10 ;  /* 0x0006000a13007388 */ /* 0x0005e20000000800 */
[----:B-1----:R-:W-:-:S03]  /*1c20*/  LEA R8, R5, UR4, 0x2 ;  /* 0x0000000405087c11 */ /* 0x002fc6000f8e10ff */
[----:B------:R-:W-:Y:S01]  /*1c30*/  STS [R26+0xa00], R11 ;  /* 0x000a000b1a007388 */ /* 0x000fe20000000800 */
[----:B------:R-:W-:-:S03]  /*1c40*/  LEA R20, R17, R8, 0x2 ;  /* 0x0000000811147211 */ /* 0x000fc600078e10ff */
[----:B------:R-:W-:Y:S01]  /*1c50*/  STS [R27+0xe00], R12 ;  /* 0x000e000c1b007388 */ /* 0x000fe20000000800 */
[----:B--2---:R-:W-:-:S03]  /*1c60*/  IADD3 R10, R21, UR4, RZ ;  /* 0x00000004150a7c10 */ /* 0x004fc6000fffe0ff */
[----:B------:R1:W-:Y:S01]  /*1c70*/  STS [R4+0x300], R13 ;  /* 0x0003000d04007388 */ /* 0x0003e20000000800 */
[----:B------:R-:W-:Y:S02]  /*1c80*/  LOP3.LUT R21, R2, 0xfc, RZ, 0xc0, !PT ;  /* 0x000000fc02157812 */ /* 0x000fe400078ec0ff */
[----:B------:R-:W-:Y:S01]  /*1c90*/  LEA R22, R17, R10, 0x2 ;  /* 0x0000000a11167211 */ /* 0x000fe200078e10ff */
[----:B------:R-:W-:Y:S01]  /*1ca0*/  STS [R19+0x700], R14 ;  /* 0x0007000e13007388 */ /* 0x000fe20000000800 */
[----:B------:R-:W-:Y:S02]  /*1cb0*/  PRMT R3, R21, 0x6540, R0 ;  /* 0x0000654015037816 */ /* 0x000fe40000000000 */
[C---:B------:R-:W-:Y:S01]  /*1cc0*/  LOP3.LUT R2, R16.reuse, 0x8, RZ, 0xfc, !PT ;  /* 0x0000000810027812 */ /* 0x040fe200078efcff */
[----:B------:R2:W-:Y:S01]  /*1cd0*/  STS [R26+0xb00], R18 ;  /* 0x000b00121a007388 */ /* 0x0005e20000000800 */
[----:B------:R-:W-:Y:S02]  /*1ce0*/  LOP3.LUT R0, R16, 0xc, RZ, 0xfc, !PT ;  /* 0x0000000c10007812 */ /* 0x000fe400078efcff */
[----:B-1----:R-:W-:Y:S01]  /*1cf0*/  LEA R4, R6, UR4, 0x2 ;  /* 0x0000000406047c11 */ /* 0x002fe2000f8e10ff */
[----:B------:R-:W-:Y:S01]  /*1d00*/  STS [R27+0xf00], R15 ;  /* 0x000f000f1b007388 */ /* 0x000fe20000000800 */
[----:B------:R-:W-:Y:S01]  /*1d10*/  BAR.SYNC.DEFER_BLOCKING 0x0 ;  /* 0x0000000000007b1d */ /* 0x000fe20000010000 */
[----:B------:R-:W-:-:S02]  /*1d20*/  ISETP.GE.AND P2, PT, R2, 0x10, PT ;  /* 0x000000100200780c */ /* 0x000fc40003f46270 */
[----:B------:R-:W-:Y:S02]  /*1d30*/  LEA R21, R16, R3, 0xc ;  /* 0x0000000310157211 */ /* 0x000fe400078e60ff */
[----:B------:R-:W-:-:S03]  /*1d40*/  ISETP.GE.AND P3, PT, R0, 0x10, PT ;  /* 0x000000100000780c */ /* 0x000fc60003f66270 */
[----:B--2---:R-:W1:Y:S01]  /*1d50*/  LDC.64 R18, c[0x0][0x220] ;  /* 0x00008800ff127b82 */ /* 0x004e620000000a00 */
[----:B------:R-:W-:Y:S01]  /*1d60*/  LEA R25, R2, R3, 0xc ;  /* 0x0000000302197211 */ /* 0x000fe200078e60ff */
[----:B------:R-:W-:Y:S04]  /*1d70*/  LDS R4, [R4] ;  /* 0x0000000004047984 */ /* 0x000fe80000000800 */
[----:B------:R-:W-:Y:S04]  /*1d80*/  LDS R5, [R20+0x4] ;  /* 0x0000040014057984 */ /* 0x000fe80000000800 */
[----:B------:R-:W-:Y:S04]  /*1d90*/  LDS R6, [R20+0x8] ;  /* 0x0000080014067984 */ /* 0x000fe80000000800 */
[----:B------:R2:W3:Y:S04]  /*1da0*/  LDS R7, [R20+0xc] ;  /* 0x00000c0014077984 */ /* 0x0004e80000000800 */
[----:B------:R-:W-:Y:S04]  /*1db0*/  LDS R8, [R22+0x1000] ;  /* 0x0010000016087984 */ /* 0x000fe80000000800 */
[----:B------:R-:W-:Y:S01]  /*1dc0*/  LDS R9, [R22+0x1004] ;  /* 0x0010040016097984 */ /* 0x000fe20000000800 */
[----:B--2---:R-:W-:-:S03]  /*1dd0*/  LOP3.LUT R20, R17, 0xc00, RZ, 0xfc, !PT ;  /* 0x00000c0011147812 */ /* 0x004fc600078efcff */
[----:B------:R-:W-:Y:S01]  /*1de0*/  LDS R10, [R22+0x1008] ;  /* 0x00100800160a7984 */ /* 0x000fe20000000800 */
[----:B------:R-:W-:-:S03]  /*1df0*/  SHF.R.U32.HI R20, RZ, 0x6, R20 ;  /* 0x00000006ff147819 */ /* 0x000fc60000011614 */
[----:B------:R2:W4:Y:S04]  /*1e00*/  LDS R11, [R22+0x100c] ;  /* 0x00100c00160b7984 */ /* 0x0005280000000800 */
[----:B------:R-:W-:Y:S04]  /*1e10*/  LDS R12, [R24+0x2000] ;  /* 0x00200000180c7984 */ /* 0x000fe80000000800 */
[----:B------:R-:W-:Y:S01]  /*1e20*/  LDS R13, [R24+0x2004] ;  /* 0x00200400180d7984 */ /* 0x000fe20000000800 */
[----:B--2---:R-:W-:Y:S02]  /*1e30*/  LOP3.LUT R22, R20, 0x3c, RZ, 0xc0, !PT ;  /* 0x0000003c14167812 */ /* 0x004fe400078ec0ff */
[----:B------:R-:W-:Y:S01]  /*1e40*/  LOP3.LUT R20, R16, 0x4, RZ, 0xfc, !PT ;  /* 0x0000000410147812 */ /* 0x000fe200078efcff */
[----:B------:R-:W-:Y:S01]  /*1e50*/  LDS R14, [R24+0x2008] ;  /* 0x00200800180e7984 */ /* 0x000fe20000000800 */
[----:B------:R-:W-:-:S02]  /*1e60*/  IADD3 R2, R22, UR4, RZ ;  /* 0x0000000416027c10 */ /* 0x000fc4000fffe0ff */
[C---:B------:R-:W-:Y:S01]  /*1e70*/  ISETP.GE.AND P1, PT, R20.reuse, 0x10, PT ;  /* 0x000000101400780c */ /* 0x040fe20003f26270 */
[----:B------:R2:W5:Y:S01]  /*1e80*/  LDS R15, [R24+0x200c] ;  /* 0x00200c00180f7984 */ /* 0x0005620000000800 */
[----:B------:R-:W-:Y:S01]  /*1e90*/  LEA R23, R20, R3, 0xc ;  /* 0x0000000314177211 */ /* 0x000fe200078e60ff */
[----:B-1----:R-:W-:Y:S01]  /*1ea0*/  IMAD.WIDE R20, R21, 0x4, R18 ;  /* 0x0000000415147825 */ /* 0x002fe200078e0212 */
[----:B------:R-:W-:-:S03]  /*1eb0*/  LEA R2, R17, R2, 0x2 ;  /* 0x0000000211027211 */ /* 0x000fc600078e10ff */
[--C-:B------:R-:W-:Y:S01]  /*1ec0*/  IMAD.WIDE R22, R23, 0x4, R18.reuse ;  /* 0x0000000417167825 */ /* 0x100fe200078e0212 */
[----:B---3--:R1:W-:Y:S03]  /*1ed0*/  @!P0 STG.E.128 desc[UR6][R20.64], R4 ;  /* 0x0000000414008986 */ /* 0x0083e6000c101d06 */
[----:B--2---:R-:W-:Y:S02]  /*1ee0*/  IMAD.WIDE R24, R25, 0x4, R18 ;  /* 0x0000000419187825 */ /* 0x004fe400078e0212 */
[----:B----4-:R1:W-:Y:S04]  /*1ef0*/  @!P1 STG.E.128 desc[UR6][R22.64], R8 ;  /* 0x0000000816009986 */ /* 0x0103e8000c101d06 */
[----:B-----5:R1:W-:Y:S01]  /*1f00*/  @!P2 STG.E.128 desc[UR6][R24.64], R12 ;  /* 0x0000000c1800a986 */ /* 0x0203e2000c101d06 */
[----:B------:R-:W-:Y:S05]  /*1f10*/  @P3 EXIT ;  /* 0x000000000000394d */ /* 0x000fea0003800000 */
[----:B-1----:R-:W-:Y:S01]  /*1f20*/  LDS R4, [R2+0x3000] ;  /* 0x0030000002047984 */ /* 0x002fe20000000800 */
[----:B------:R-:W-:-:S03]  /*1f30*/  LEA R3, R0, R3, 0xc ;  /* 0x0000000300037211 */ /* 0x000fc600078e60ff */
[----:B------:R-:W-:Y:S02]  /*1f40*/  LDS R5, [R2+0x3004] ;  /* 0x0030040002057984 */ /* 0x000fe40000000800 */
[----:B------:R-:W-:Y:S02]  /*1f50*/  IMAD.WIDE R18, R3, 0x4, R18 ;  /* 0x0000000403127825 */ /* 0x000fe400078e0212 */
[----:B------:R-:W-:Y:S04]  /*1f60*/  LDS R6, [R2+0x3008] ;  /* 0x0030080002067984 */ /* 0x000fe80000000800 */
[----:B------:R-:W0:Y:S04]  /*1f70*/  LDS R7, [R2+0x300c] ;  /* 0x00300c0002077984 */ /* 0x000e280000000800 */
[----:B0-----:R-:W-:Y:S01]  /*1f80*/  STG.E.128 desc[UR6][R18.64], R4 ;  /* 0x0000000412007986 */ /* 0x001fe2000c101d06 */
[----:B------:R-:W-:Y:S05]  /*1f90*/  EXIT ;  /* 0x000000000000794d */ /* 0x000fea0003800000 */
.L_x_48:
[----:B------:R-:W-:-:S00]  /*1fa0*/  BRA `(.L_x_48) ;  /* 0xfffffffc00fc7947 */ /* 0x000fc0000383ffff */
[----:B------:R-:W-:-:S00]  /*1fb0*/  NOP ;  /* 0x0000000000007918 */ /* 0x000fc00000000000 */
        /* <DEDUP_REMOVED lines=12> */
.L_x_49:


//--------------------- .nv.global.init           --------------------------
	.section	.nv.global.init,"aw",@progbits
.nv.global.init:
	.type		_$_str,@object
	.size		_$_str,(.L_0 - _$_str)
_$_str:
        /*0000*/ 	.byte	0x5f, 0x5f, 0x43, 0x55, 0x44, 0x41, 0x5f, 0x46, 0x54, 0x5a, 0x00
.L_0:


//--------------------- .nv.shared.triton_poi_fused_convolution_tanh_19 --------------------------
	.section	.nv.shared.triton_poi_fused_convolution_tanh_19,"aw",@nobits
	.sectionflags	@""
	.align	16
	.zero		1024


//--------------------- .nv.constant0.triton_poi_fused_convolution_tanh_19 --------------------------
	.section	.nv.constant0.triton_poi_fused_convolution_tanh_19,"a",@progbits
	.sectionflags	@""
	.align	4
.nv.constant0.triton_poi_fused_convolution_tanh_19:
	.zero		560
